	.headerflags	@"EF_CUDA_TEXMODE_UNIFIED EF_CUDA_64BIT_ADDRESS EF_CUDA_ACCELERATORS EF_CUDA_SM90 EF_CUDA_VIRTUAL_SM(EF_CUDA_SM90)"
	.elftype	@"ET_EXEC"


//--------------------- .nv.info                  --------------------------
	.section	.nv.info,"",@"SHT_CUDA_INFO"
	.align	4


	//----- nvinfo : EIATTR_REGCOUNT
	.align		4
        /*0000*/ 	.byte	0x04, 0x2f
        /*0002*/ 	.short	(.L_3 - .L_2)
	.align		4
.L_2:
        /*0004*/ 	.word	index@(triton_poi_fused__native_batch_norm_legit_no_training_convolution_relu_36)
        /*0008*/ 	.word	0x00000018


	//----- nvinfo : EIATTR_MIN_STACK_SIZE
	.align		4
.L_3:
        /*000c*/ 	.byte	0x04, 0x12
        /*000e*/ 	.short	(.L_5 - .L_4)
	.align		4
.L_4:
        /*0010*/ 	.word	index@(triton_poi_fused__native_batch_norm_legit_no_training_convolution_relu_36)
        /*0014*/ 	.word	0x00000000


	//----- nvinfo : EIATTR_FRAME_SIZE
	.align		4
.L_5:
        /*0018*/ 	.byte	0x04, 0x11
        /*001a*/ 	.short	(.L_7 - .L_6)
	.align		4
.L_6:
        /*001c*/ 	.word	index@(triton_poi_fused__native_batch_norm_legit_no_training_convolution_relu_36)
        /*0020*/ 	.word	0x00000000


	//----- nvinfo : EIATTR_MIN_STACK_SIZE
	.align		4
.L_7:
        /*0024*/ 	.byte	0x04, 0x12
        /*0026*/ 	.short	(.L_9 - .L_8)
	.align		4
.L_8:
        /*0028*/ 	.word	index@(triton_poi_fused__native_batch_norm_legit_no_training_convolution_relu_36)
        /*002c*/ 	.word	0x00000000
.L_9:


//--------------------- .nv.info.triton_poi_fused__native_batch_norm_legit_no_training_convolution_relu_36 --------------------------
	.section	.nv.info.triton_poi_fused__native_batch_norm_legit_no_training_convolution_relu_36,"",@"SHT_CUDA_INFO"
	.sectionflags	@""
	.align	4


	//----- nvinfo : EIATTR_CUDA_API_VERSION
	.align		4
        /*0000*/ 	.byte	0x04, 0x37
        /*0002*/ 	.short	(.L_11 - .L_10)
.L_10:
        /*0004*/ 	.word	0x0000007c


	//----- nvinfo : EIATTR_KPARAM_INFO
	.align		4
.L_11:
        /*0008*/ 	.byte	0x04, 0x17
        /*000a*/ 	.short	(.L_13 - .L_12)
.L_12:
        /*000c*/ 	.word	0x00000000
        /*0010*/ 	.short	0x0007
        /*0012*/ 	.short	0x0038
        /*0014*/ 	.byte	0x00, 0xf0, 0x11, 0x00


	//----- nvinfo : EIATTR_KPARAM_INFO
	.align		4
.L_13:
        /*0018*/ 	.byte	0x04, 0x17
        /*001a*/ 	.short	(.L_15 - .L_14)
.L_14:
        /*001c*/ 	.word	0x00000000
        /*0020*/ 	.short	0x0006
        /*0022*/ 	.short	0x0030
        /*0024*/ 	.byte	0x00, 0xf4, 0x21, 0x00


	//----- nvinfo : EIATTR_KPARAM_INFO
	.align		4
.L_15:
        /*0028*/ 	.byte	0x04, 0x17
        /*002a*/ 	.short	(.L_17 - .L_16)
.L_16:
        /*002c*/ 	.word	0x00000000
        /*0030*/ 	.short	0x0005
        /*0032*/ 	.short	0x0028
        /*0034*/ 	.byte	0x00, 0xf4, 0x21, 0x00


	//----- nvinfo : EIATTR_KPARAM_INFO
	.align		4
.L_17:
        /*0038*/ 	.byte	0x04, 0x17
        /*003a*/ 	.short	(.L_19 - .L_18)
.L_18:
        /*003c*/ 	.word	0x00000000
        /*0040*/ 	.short	0x0004
        /*0042*/ 	.short	0x0020
        /*0044*/ 	.byte	0x00, 0xf4, 0x21, 0x00


	//----- nvinfo : EIATTR_KPARAM_INFO
	.align		4
.L_19:
        /*0048*/ 	.byte	0x04, 0x17
        /*004a*/ 	.short	(.L_21 - .L_20)
.L_20:
        /*004c*/ 	.word	0x00000000
        /*0050*/ 	.short	0x0003
        /*0052*/ 	.short	0x0018
        /*0054*/ 	.byte	0x00, 0xf4, 0x21, 0x00


	//----- nvinfo : EIATTR_KPARAM_INFO
	.align		4
.L_21:
        /*0058*/ 	.byte	0x04, 0x17
        /*005a*/ 	.short	(.L_23 - .L_22)
.L_22:
        /*005c*/ 	.word	0x00000000
        /*0060*/ 	.short	0x0002
        /*0062*/ 	.short	0x0010
        /*0064*/ 	.byte	0x00, 0xf4, 0x21, 0x00


	//----- nvinfo : EIATTR_KPARAM_INFO
	.align		4
.L_23:
        /*0068*/ 	.byte	0x04, 0x17
        /*006a*/ 	.short	(.L_25 - .L_24)
.L_24:
        /*006c*/ 	.word	0x00000000
        /*0070*/ 	.short	0x0001
        /*0072*/ 	.short	0x0008
        /*0074*/ 	.byte	0x00, 0xf4, 0x21, 0x00


	//----- nvinfo : EIATTR_KPARAM_INFO
	.align		4
.L_25:
        /*0078*/ 	.byte	0x04, 0x17
        /*007a*/ 	.short	(.L_27 - .L_26)
.L_26:
        /*007c*/ 	.word	0x00000000
        /*0080*/ 	.short	0x0000
        /*0082*/ 	.short	0x0000
        /*0084*/ 	.byte	0x00, 0xf4, 0x21, 0x00


	//----- nvinfo : EIATTR_SPARSE_MMA_MASK
	.align		4
.L_27:
        /*0088*/ 	.byte	0x03, 0x50
        /*008a*/ 	.short	0x0000


	//----- nvinfo : EIATTR_MAXREG_COUNT
	.align		4
        /*008c*/ 	.byte	0x03, 0x1b
        /*008e*/ 	.short	0x00ff


	//----- nvinfo : EIATTR_EXIT_INSTR_OFFSETS
	.align		4
        /*0090*/ 	.byte	0x04, 0x1c
        /*0092*/ 	.short	(.L_29 - .L_28)


	//   ....[0]....
.L_28:
        /*0094*/ 	.word	0x00000410


	//----- nvinfo : EIATTR_REQNTID
	.align		4
.L_29:
        /*0098*/ 	.byte	0x04, 0x10
        /*009a*/ 	.short	(.L_31 - .L_30)
.L_30:
        /*009c*/ 	.word	0x00000100
        /*00a0*/ 	.word	0x00000001
        /*00a4*/ 	.word	0x00000001


	//----- nvinfo : EIATTR_CBANK_PARAM_SIZE
	.align		4
.L_31:
        /*00a8*/ 	.byte	0x03, 0x19
        /*00aa*/ 	.short	0x003c


	//----- nvinfo : EIATTR_PARAM_CBANK
	.align		4
        /*00ac*/ 	.byte	0x04, 0x0a
        /*00ae*/ 	.short	(.L_33 - .L_32)
	.align		4
.L_32:
        /*00b0*/ 	.word	index@(.nv.constant0.triton_poi_fused__native_batch_norm_legit_no_training_convolution_relu_36)
        /*00b4*/ 	.short	0x0210
        /*00b6*/ 	.short	0x003c


	//----- nvinfo : EIATTR_SW_WAR
	.align		4
.L_33:
        /*00b8*/ 	.byte	0x04, 0x36
        /*00ba*/ 	.short	(.L_35 - .L_34)
.L_34:
        /*00bc*/ 	.word	0x00000008
.L_35:


//--------------------- .nv.callgraph             --------------------------
	.section	.nv.callgraph,"",@"SHT_CUDA_CALLGRAPH"
	.align	4
	.sectionentsize	8
	.align		4
        /*0000*/ 	.word	0x00000000
	.align		4
        /*0004*/ 	.word	0xffffffff
	.align		4
        /*0008*/ 	.word	0x00000000
	.align		4
        /*000c*/ 	.word	0xfffffffe
	.align		4
        /*0010*/ 	.word	0x00000000
	.align		4
        /*0014*/ 	.word	0xfffffffd
	.align		4
        /*0018*/ 	.word	0x00000000
	.align		4
        /*001c*/ 	.word	0xfffffffc


//--------------------- .nv.constant4             --------------------------
	.section	.nv.constant4,"a",@progbits
	.align	8
	.align		8
.nv.constant4:
        /*0000*/ 	.dword	_$_str
	.align		8
        /*0008*/ 	.dword	_$_str_$_2


//--------------------- .text.triton_poi_fused__native_batch_norm_legit_no_training_convolution_relu_36 --------------------------
	.section	.text.triton_poi_fused__native_batch_norm_legit_no_training_convolution_relu_36,"ax",@progbits
	.align	128
        .global         triton_poi_fused__native_batch_norm_legit_no_training_convolution_relu_36
        .type           triton_poi_fused__native_batch_norm_legit_no_training_convolution_relu_36,@function
        .size           triton_poi_fused__native_batch_norm_legit_no_training_convolution_relu_36,(.L_x_1 - triton_poi_fused__native_batch_norm_legit_no_training_convolution_relu_36)
        .other          triton_poi_fused__native_batch_norm_legit_no_training_convolution_relu_36,@"STO_CUDA_ENTRY STV_DEFAULT"
triton_poi_fused__native_batch_norm_legit_no_training_convolution_relu_36:
.text.triton_poi_fused__native_batch_norm_legit_no_training_convolution_relu_36:
[----:B------:R-:W-:Y:S01]  /*0000*/  LDC R1, c[0x0][0x28] ;  /* 0x00000a00ff017b82 */ /* 0x000fe20000000800 */
[----:B------:R-:W1:Y:S07]  /*0010*/  S2R R0, SR_TID.X ;  /* 0x0000000000007919 */ /* 0x000e6e0000002100 */
[----:B------:R-:W2:Y:S01]  /*0020*/  LDC.64 R10, c[0x0][0x228] ;  /* 0x00008a00ff0a7b82 */ /* 0x000ea20000000a00 */
[----:B------:R-:W-:Y:S01]  /*0030*/  ULDC.64 UR4, c[0x0][0x208] ;  /* 0x0000820000047ab9 */ /* 0x000fe20000000a00 */
[----:B------:R-:W3:Y:S06]  /*0040*/  S2R R5, SR_CTAID.X ;  /* 0x0000000000057919 */ /* 0x000eec0000002500 */
[----:B------:R-:W4:Y:S08]  /*0050*/  LDC.64 R12, c[0x0][0x218] ;  /* 0x00008600ff0c7b82 */ /* 0x000f300000000a00 */
[----:B------:R-:W5:Y:S08]  /*0060*/  LDC.64 R14, c[0x0][0x220] ;  /* 0x00008800ff0e7b82 */ /* 0x000f700000000a00 */
[----:B------:R-:W5:Y:S01]  /*0070*/  LDC.64 R16, c[0x0][0x230] ;  /* 0x00008c00ff107b82 */ /* 0x000f620000000a00 */
[----:B-1----:R-:W-:-:S02]  /*0080*/  SHF.L.U32 R0, R0, 0x1, RZ ;  /* 0x0000000100007819 */ /* 0x002fc400000006ff */
[----:B---3--:R-:W-:Y:S02]  /*0090*/  SHF.R.S32.HI R3, RZ, 0x16, R5 ;  /* 0x00000016ff037819 */ /* 0x008fe40000011405 */
[----:B------:R-:W-:Y:S02]  /*00a0*/  LOP3.LUT R0, R0, 0x1fe, RZ, 0xc0, !PT ;  /* 0x000001fe00007812 */ /* 0x000fe400078ec0ff */
[----:B------:R-:W-:Y:S02]  /*00b0*/  SGXT R3, R3, 0x1 ;  /* 0x000000010303781a */ /* 0x000fe40000000200 */
[----:B------:R-:W-:Y:S02]  /*00c0*/  LEA R0, R5, R0, 0x9 ;  /* 0x0000000005007211 */ /* 0x000fe400078e48ff */
[----:B------:R-:W1:Y:S02]  /*00d0*/  LDC.64 R4, c[0x0][0x238] ;  /* 0x00008e00ff047b82 */ /* 0x000e640000000a00 */
[----:B------:R-:W-:-:S04]  /*00e0*/  LEA.HI R3, R3, R0, RZ, 0xa ;  /* 0x0000000003037211 */ /* 0x000fc800078f50ff */
[----:B------:R-:W-:-:S04]  /*00f0*/  SHF.R.S32.HI R3, RZ, 0xa, R3 ;  /* 0x0000000aff037819 */ /* 0x000fc80000011403 */
[----:B------:R-:W-:-:S04]  /*0100*/  LEA.HI R2, R3, R3, RZ, 0x7 ;  /* 0x0000000303027211 */ /* 0x000fc800078f38ff */
[----:B------:R-:W-:-:S04]  /*0110*/  LOP3.LUT R2, R2, 0xffffff80, RZ, 0xc0, !PT ;  /* 0xffffff8002027812 */ /* 0x000fc800078ec0ff */
[----:B------:R-:W-:Y:S02]  /*0120*/  IADD3 R19, R3, -R2, RZ ;  /* 0x8000000203137210 */ /* 0x000fe40007ffe0ff */
[----:B------:R-:W3:Y:S03]  /*0130*/  LDC.64 R2, c[0x0][0x210] ;  /* 0x00008400ff027b82 */ /* 0x000ee60000000a00 */
[----:B--2---:R-:W-:-:S05]  /*0140*/  IMAD.WIDE R10, R19, 0x4, R10 ;  /* 0x00000004130a7825 */ /* 0x004fca00078e020a */
[----:B------:R-:W2:Y:S01]  /*0150*/  LDG.E.EL R20, desc[UR4][R10.64] ;  /* 0x000000040a147981 */ /* 0x000ea2000c2e1900 */
[----:B----4-:R-:W-:-:S04]  /*0160*/  IMAD.WIDE R12, R19, 0x4, R12 ;  /* 0x00000004130c7825 */ /* 0x010fc800078e020c */
[----:B-----5:R-:W-:Y:S01]  /*0170*/  IMAD.WIDE R14, R19, 0x4, R14 ;  /* 0x00000004130e7825 */ /* 0x020fe200078e020e */
[----:B------:R4:W5:Y:S04]  /*0180*/  LDG.E.EL R8, desc[UR4][R12.64] ;  /* 0x000000040c087981 */ /* 0x000968000c2e1900 */
[----:B------:R1:W5:Y:S01]  /*0190*/  LDG.E.EL R9, desc[UR4][R14.64] ;  /* 0x000000040e097981 */ /* 0x000362000c2e1900 */
[----:B---3--:R-:W-:-:S05]  /*01a0*/  IMAD.WIDE R2, R0, 0x4, R2 ;  /* 0x0000000400027825 */ /* 0x008fca00078e0202 */
[----:B------:R-:W5:Y:S01]  /*01b0*/  LDG.E.64 R6, desc[UR4][R2.64] ;  /* 0x0000000402067981 */ /* 0x000f62000c1e1b00 */
[----:B0-----:R-:W-:-:S04]  /*01c0*/  IMAD.WIDE R16, R19, 0x4, R16 ;  /* 0x0000000413107825 */ /* 0x001fc800078e0210 */
[----:B-1----:R-:W-:Y:S01]  /*01d0*/  IMAD.WIDE R18, R19, 0x4, R4 ;  /* 0x0000000413127825 */ /* 0x002fe200078e0204 */
[----:B------:R-:W3:Y:S01]  /*01e0*/  LDG.E.EL R10, desc[UR4][R16.64] ;  /* 0x00000004100a7981 */ /* 0x000ee2000c2e1900 */
[----:B----4-:R-:W-:Y:S01]  /*01f0*/  HFMA2.MMA R12, -RZ, RZ, 1.625, 0 ;  /* 0x3e800000ff0c7435 */ /* 0x010fe200000001ff */
[----:B------:R-:W0:Y:S02]  /*0200*/  LDC.64 R4, c[0x0][0x240] ;  /* 0x00009000ff047b82 */ /* 0x000e240000000a00 */
[----:B------:R-:W3:Y:S01]  /*0210*/  LDG.E.EL R11, desc[UR4][R18.64] ;  /* 0x00000004120b7981 */ /* 0x000ee2000c2e1900 */
[----:B------:R-:W-:-:S04]  /*0220*/  SHF.R.S32.HI R13, RZ, 0x1f, R0 ;  /* 0x0000001fff0d7819 */ /* 0x000fc80000011400 */
[----:B------:R-:W-:-:S04]  /*0230*/  LEA.HI R13, R13, R0, RZ, 0x11 ;  /* 0x000000000d0d7211 */ /* 0x000fc800078f88ff */
[----:B------:R-:W-:Y:S02]  /*0240*/  LOP3.LUT R15, R13, 0xfffe0000, RZ, 0xc0, !PT ;  /* 0xfffe00000d0f7812 */ /* 0x000fe400078ec0ff */
[----:B------:R-:W-:Y:S02]  /*0250*/  SHF.R.S32.HI R13, RZ, 0x11, R13 ;  /* 0x00000011ff0d7819 */ /* 0x000fe4000001140d */
[----:B------:R-:W-:-:S05]  /*0260*/  IADD3 R0, R0, -R15, RZ ;  /* 0x8000000f00007210 */ /* 0x000fca0007ffe0ff */
[----:B------:R-:W-:-:S04]  /*0270*/  IMAD R13, R13, 0xa0000, R0 ;  /* 0x000a00000d0d7824 */ /* 0x000fc800078e0200 */
[----:B0-----:R-:W-:-:S04]  /*0280*/  IMAD.WIDE R4, R13, 0x4, R4 ;  /* 0x000000040d047825 */ /* 0x001fc800078e0204 */
[----:B--2---:R-:W-:-:S04]  /*0290*/  FADD R20, R20, 9.9999997473787516356e-06 ;  /* 0x3727c5ac14147421 */ /* 0x004fc80000000000 */
[----:B------:R-:W0:Y:S02]  /*02a0*/  MUFU.SQRT R21, R20 ;  /* 0x0000001400157308 */ /* 0x000e240000002000 */
[C---:B0-----:R-:W-:Y:S02]  /*02b0*/  FSETP.GT.AND P0, PT, R21.reuse, 8.50705917302346158658e+37, PT ;  /* 0x7e8000001500780b */ /* 0x041fe40003f04000 */
[----:B------:R-:W-:-:S11]  /*02c0*/  FSETP.GEU.AND P1, PT, R21, 1.175494350822287508e-38, PT ;  /* 0x008000001500780b */ /* 0x000fd60003f2e000 */
[----:B------:R-:W-:-:S04]  /*02d0*/  @P0 FMUL R21, R21, 0.25 ;  /* 0x3e80000015150820 */ /* 0x000fc80000400000 */
[----:B------:R-:W-:-:S06]  /*02e0*/  @!P1 FMUL R21, R21, 16777216 ;  /* 0x4b80000015159820 */ /* 0x000fcc0000400000 */
[----:B------:R-:W0:Y:S01]  /*02f0*/  MUFU.RCP R21, R21 ;  /* 0x0000001500157308 */ /* 0x000e220000001000 */
[----:B------:R-:W-:Y:S01]  /*0300*/  FSEL R12, R12, 1, P0 ;  /* 0x3f8000000c0c7808 */ /* 0x000fe20000000000 */
[--C-:B-----5:R-:W-:Y:S01]  /*0310*/  FADD R6, R6, R8.reuse ;  /* 0x0000000806067221 */ /* 0x120fe20000000000 */
[----:B------:R-:W-:-:S03]  /*0320*/  FADD R7, R7, R8 ;  /* 0x0000000807077221 */ /* 0x000fc60000000000 */
[----:B------:R-:W-:Y:S01]  /*0330*/  @!P1 FMUL R12, R12, 16777216 ;  /* 0x4b8000000c0c9820 */ /* 0x000fe20000400000 */
[C---:B------:R-:W-:Y:S01]  /*0340*/  FADD R8, -R9.reuse, R6 ;  /* 0x0000000609087221 */ /* 0x040fe20000000100 */
[----:B------:R-:W-:Y:S02]  /*0350*/  FADD R9, -R9, R7 ;  /* 0x0000000709097221 */ /* 0x000fe40000000100 */
[----:B0-----:R-:W-:-:S04]  /*0360*/  FMUL R12, R21, R12 ;  /* 0x0000000c150c7220 */ /* 0x001fc80000400000 */
[-C--:B------:R-:W-:Y:S01]  /*0370*/  FMUL R8, R8, R12.reuse ;  /* 0x0000000c08087220 */ /* 0x080fe20000400000 */
[----:B------:R-:W-:-:S03]  /*0380*/  FMUL R12, R9, R12 ;  /* 0x0000000c090c7220 */ /* 0x000fc60000400000 */
[C-C-:B---3--:R-:W-:Y:S01]  /*0390*/  FFMA R8, R10.reuse, R8, R11.reuse ;  /* 0x000000080a087223 */ /* 0x148fe2000000000b */
[----:B------:R-:W-:-:S04]  /*03a0*/  FFMA R12, R10, R12, R11 ;  /* 0x0000000c0a0c7223 */ /* 0x000fc8000000000b */
[----:B------:R-:W-:Y:S02]  /*03b0*/  FSETP.GEU.AND P0, PT, R8, RZ, PT ;  /* 0x000000ff0800720b */ /* 0x000fe40003f0e000 */
[----:B------:R-:W-:Y:S02]  /*03c0*/  FSETP.GEU.AND P1, PT, R12, RZ, PT ;  /* 0x000000ff0c00720b */ /* 0x000fe40003f2e000 */
[----:B------:R-:W-:Y:S02]  /*03d0*/  FSEL R8, R8, RZ, P0 ;  /* 0x000000ff08087208 */ /* 0x000fe40000000000 */
[----:B------:R-:W-:Y:S01]  /*03e0*/  FSEL R9, R12, RZ, P1 ;  /* 0x000000ff0c097208 */ /* 0x000fe20000800000 */
[----:B------:R-:W-:Y:S04]  /*03f0*/  STG.E.64 desc[UR4][R2.64], R6 ;  /* 0x0000000602007986 */ /* 0x000fe8000c101b04 */
[----:B------:R-:W-:Y:S01]  /*0400*/  STG.E.64 desc[UR4][R4.64], R8 ;  /* 0x0000000804007986 */ /* 0x000fe2000c101b04 */
[----:B------:R-:W-:Y:S05]  /*0410*/  EXIT ;  /* 0x000000000000794d */ /* 0x000fea0003800000 */
.L_x_0:
[----:B------:R-:W-:-:S00]  /*0420*/  BRA `(.L_x_0) ;  /* 0xfffffffc00fc7947 */ /* 0x000fc0000383ffff */
[----:B------:R-:W-:-:S00]  /*0430*/  NOP ;  /* 0x0000000000007918 */ /* 0x000fc00000000000 */
        /* <DEDUP_REMOVED lines=12> */
.L_x_1:


//--------------------- .nv.global.init           --------------------------
	.section	.nv.global.init,"aw",@progbits
.nv.global.init:
	.type		_$_str,@object
	.size		_$_str,(_$_str_$_2 - _$_str)
_$_str:
        /*0000*/ 	.byte	0x5f, 0x5f, 0x43, 0x55, 0x44, 0x41, 0x5f, 0x46, 0x54, 0x5a, 0x00
	.type		_$_str_$_2,@object
	.size		_$_str_$_2,(.L_1 - _$_str_$_2)
_$_str_$_2:
        /*000b*/ 	.byte	0x5f, 0x5f, 0x43, 0x55, 0x44, 0x41, 0x5f, 0x50, 0x52, 0x45, 0x43, 0x5f, 0x53, 0x51, 0x52, 0x54
        /*001b*/ 	.byte	0x00
.L_1:


//--------------------- .nv.constant0.triton_poi_fused__native_batch_norm_legit_no_training_convolution_relu_36 --------------------------
	.section	.nv.constant0.triton_poi_fused__native_batch_norm_legit_no_training_convolution_relu_36,"a",@progbits
	.sectionflags	@""
	.align	4
.nv.constant0.triton_poi_fused__native_batch_norm_legit_no_training_convolution_relu_36:
	.zero		588
